//
// Generated by NVIDIA NVVM Compiler
//
// Compiler Build ID: CL-36424714
// Cuda compilation tools, release 13.0, V13.0.88
// Based on NVVM 20.0.0
//

.version 9.0
.target sm_100
.address_size 64

	// .globl	_Z12naive_matmuliiifPKfS0_fPf

.visible .entry _Z12naive_matmuliiifPKfS0_fPf(
	.param .u32 _Z12naive_matmuliiifPKfS0_fPf_param_0,
	.param .u32 _Z12naive_matmuliiifPKfS0_fPf_param_1,
	.param .u32 _Z12naive_matmuliiifPKfS0_fPf_param_2,
	.param .f32 _Z12naive_matmuliiifPKfS0_fPf_param_3,
	.param .u64 .ptr .align 1 _Z12naive_matmuliiifPKfS0_fPf_param_4,
	.param .u64 .ptr .align 1 _Z12naive_matmuliiifPKfS0_fPf_param_5,
	.param .f32 _Z12naive_matmuliiifPKfS0_fPf_param_6,
	.param .u64 .ptr .align 1 _Z12naive_matmuliiifPKfS0_fPf_param_7
)
{
	.reg .pred 	%p<13>;
	.reg .b32 	%r<41>;
	.reg .b32 	%f<73>;
	.reg .b64 	%rd<53>;

	ld.param.u32 	%r18, [_Z12naive_matmuliiifPKfS0_fPf_param_0];
	ld.param.u32 	%r20, [_Z12naive_matmuliiifPKfS0_fPf_param_1];
	ld.param.u32 	%r19, [_Z12naive_matmuliiifPKfS0_fPf_param_2];
	ld.param.f32 	%f13, [_Z12naive_matmuliiifPKfS0_fPf_param_3];
	ld.param.u64 	%rd7, [_Z12naive_matmuliiifPKfS0_fPf_param_4];
	ld.param.u64 	%rd8, [_Z12naive_matmuliiifPKfS0_fPf_param_5];
	ld.param.f32 	%f14, [_Z12naive_matmuliiifPKfS0_fPf_param_6];
	ld.param.u64 	%rd6, [_Z12naive_matmuliiifPKfS0_fPf_param_7];
	cvta.to.global.u64 	%rd1, %rd8;
	cvta.to.global.u64 	%rd2, %rd7;
	mov.u32 	%r21, %ctaid.x;
	mov.u32 	%r22, %ntid.x;
	mov.u32 	%r23, %tid.x;
	mad.lo.s32 	%r1, %r21, %r22, %r23;
	mov.u32 	%r24, %ctaid.y;
	mov.u32 	%r25, %ntid.y;
	mov.u32 	%r26, %tid.y;
	mad.lo.s32 	%r2, %r24, %r25, %r26;
	setp.ge.s32 	%p1, %r2, %r18;
	setp.ge.s32 	%p2, %r1, %r20;
	or.pred  	%p3, %p1, %p2;
	@%p3 bra 	$L__BB0_14;
	setp.lt.s32 	%p4, %r19, 1;
	mov.f32 	%f72, 0f00000000;
	@%p4 bra 	$L__BB0_13;
	mul.lo.s32 	%r3, %r19, %r2;
	and.b32  	%r4, %r19, 7;
	setp.lt.u32 	%p5, %r19, 8;
	mov.f32 	%f72, 0f00000000;
	mov.b32 	%r39, 0;
	@%p5 bra 	$L__BB0_5;
	and.b32  	%r39, %r19, 2147483640;
	neg.s32 	%r37, %r39;
	shl.b32 	%r7, %r18, 3;
	mul.wide.u32 	%rd9, %r3, 4;
	add.s64 	%rd10, %rd9, %rd1;
	add.s64 	%rd52, %rd10, 16;
	mov.f32 	%f72, 0f00000000;
	mul.wide.s32 	%rd13, %r18, 4;
	mov.u32 	%r36, %r1;
$L__BB0_4:
	.pragma "nounroll";
	mul.wide.s32 	%rd11, %r36, 4;
	add.s64 	%rd12, %rd2, %rd11;
	ld.global.f32 	%f19, [%rd12];
	ld.global.f32 	%f20, [%rd52+-16];
	fma.rn.f32 	%f21, %f19, %f20, %f72;
	add.s64 	%rd14, %rd12, %rd13;
	ld.global.f32 	%f22, [%rd14];
	ld.global.f32 	%f23, [%rd52+-12];
	fma.rn.f32 	%f24, %f22, %f23, %f21;
	add.s64 	%rd15, %rd14, %rd13;
	ld.global.f32 	%f25, [%rd15];
	ld.global.f32 	%f26, [%rd52+-8];
	fma.rn.f32 	%f27, %f25, %f26, %f24;
	add.s64 	%rd16, %rd15, %rd13;
	ld.global.f32 	%f28, [%rd16];
	ld.global.f32 	%f29, [%rd52+-4];
	fma.rn.f32 	%f30, %f28, %f29, %f27;
	add.s64 	%rd17, %rd16, %rd13;
	ld.global.f32 	%f31, [%rd17];
	ld.global.f32 	%f32, [%rd52];
	fma.rn.f32 	%f33, %f31, %f32, %f30;
	add.s64 	%rd18, %rd17, %rd13;
	ld.global.f32 	%f34, [%rd18];
	ld.global.f32 	%f35, [%rd52+4];
	fma.rn.f32 	%f36, %f34, %f35, %f33;
	add.s64 	%rd19, %rd18, %rd13;
	ld.global.f32 	%f37, [%rd19];
	ld.global.f32 	%f38, [%rd52+8];
	fma.rn.f32 	%f39, %f37, %f38, %f36;
	add.s64 	%rd20, %rd19, %rd13;
	ld.global.f32 	%f40, [%rd20];
	ld.global.f32 	%f41, [%rd52+12];
	fma.rn.f32 	%f72, %f40, %f41, %f39;
	add.s32 	%r37, %r37, 8;
	add.s32 	%r36, %r36, %r7;
	add.s64 	%rd52, %rd52, 32;
	setp.ne.s32 	%p6, %r37, 0;
	@%p6 bra 	$L__BB0_4;
$L__BB0_5:
	setp.eq.s32 	%p7, %r4, 0;
	@%p7 bra 	$L__BB0_13;
	and.b32  	%r13, %r19, 3;
	setp.lt.u32 	%p8, %r4, 4;
	@%p8 bra 	$L__BB0_8;
	mad.lo.s32 	%r28, %r39, %r18, %r1;
	mul.wide.s32 	%rd21, %r28, 4;
	add.s64 	%rd22, %rd2, %rd21;
	ld.global.f32 	%f43, [%rd22];
	add.s32 	%r29, %r39, %r3;
	mul.wide.u32 	%rd23, %r29, 4;
	add.s64 	%rd24, %rd1, %rd23;
	ld.global.f32 	%f44, [%rd24];
	fma.rn.f32 	%f45, %f43, %f44, %f72;
	mul.wide.s32 	%rd25, %r18, 4;
	add.s64 	%rd26, %rd22, %rd25;
	ld.global.f32 	%f46, [%rd26];
	cvt.u64.u32 	%rd27, %r3;
	cvt.u64.u32 	%rd28, %r39;
	add.s64 	%rd29, %rd28, %rd27;
	shl.b64 	%rd30, %rd29, 2;
	add.s64 	%rd31, %rd1, %rd30;
	ld.global.f32 	%f47, [%rd31+4];
	fma.rn.f32 	%f48, %f46, %f47, %f45;
	add.s64 	%rd32, %rd26, %rd25;
	ld.global.f32 	%f49, [%rd32];
	ld.global.f32 	%f50, [%rd31+8];
	fma.rn.f32 	%f51, %f49, %f50, %f48;
	add.s64 	%rd33, %rd32, %rd25;
	ld.global.f32 	%f52, [%rd33];
	ld.global.f32 	%f53, [%rd31+12];
	fma.rn.f32 	%f72, %f52, %f53, %f51;
	add.s32 	%r39, %r39, 4;
$L__BB0_8:
	setp.eq.s32 	%p9, %r13, 0;
	@%p9 bra 	$L__BB0_13;
	setp.eq.s32 	%p10, %r13, 1;
	@%p10 bra 	$L__BB0_11;
	mad.lo.s32 	%r30, %r39, %r18, %r1;
	mul.wide.s32 	%rd34, %r30, 4;
	add.s64 	%rd35, %rd2, %rd34;
	ld.global.f32 	%f55, [%rd35];
	add.s32 	%r31, %r39, %r3;
	mul.wide.u32 	%rd36, %r31, 4;
	add.s64 	%rd37, %rd1, %rd36;
	ld.global.f32 	%f56, [%rd37];
	fma.rn.f32 	%f57, %f55, %f56, %f72;
	mul.wide.s32 	%rd38, %r18, 4;
	add.s64 	%rd39, %rd35, %rd38;
	ld.global.f32 	%f58, [%rd39];
	cvt.u64.u32 	%rd40, %r3;
	cvt.u64.u32 	%rd41, %r39;
	add.s64 	%rd42, %rd41, %rd40;
	shl.b64 	%rd43, %rd42, 2;
	add.s64 	%rd44, %rd1, %rd43;
	ld.global.f32 	%f59, [%rd44+4];
	fma.rn.f32 	%f72, %f58, %f59, %f57;
	add.s32 	%r39, %r39, 2;
$L__BB0_11:
	and.b32  	%r32, %r19, 1;
	setp.eq.b32 	%p11, %r32, 1;
	not.pred 	%p12, %p11;
	@%p12 bra 	$L__BB0_13;
	mad.lo.s32 	%r33, %r39, %r18, %r1;
	mul.wide.s32 	%rd45, %r33, 4;
	add.s64 	%rd46, %rd2, %rd45;
	ld.global.f32 	%f60, [%rd46];
	add.s32 	%r34, %r39, %r3;
	mul.wide.u32 	%rd47, %r34, 4;
	add.s64 	%rd48, %rd1, %rd47;
	ld.global.f32 	%f61, [%rd48];
	fma.rn.f32 	%f72, %f60, %f61, %f72;
$L__BB0_13:
	mad.lo.s32 	%r35, %r2, %r18, %r1;
	cvta.to.global.u64 	%rd49, %rd6;
	mul.wide.s32 	%rd50, %r35, 4;
	add.s64 	%rd51, %rd49, %rd50;
	ld.global.f32 	%f62, [%rd51];
	mul.f32 	%f63, %f14, %f62;
	fma.rn.f32 	%f64, %f13, %f72, %f63;
	st.global.f32 	[%rd51], %f64;
$L__BB0_14:
	ret;

}


// ===== COMPILED SASS (sm_100) =====

	.target	sm_100

	.elftype	@"ET_EXEC"


//--------------------- .note.nv.tkinfo           --------------------------
	.section	.note.nv.tkinfo,"",@"SHT_NOTE"
	.sectionflags	@"SHF_NOTE_NV_TKINFO"
	.tkinfo
        /*0018*/ 	.word	0x00000002
        /*0030*/ 	.string	""
        /*0030*/ 	.string	"ptxas"
        /*0030*/ 	.string	"Cuda compilation tools, release 13.0, V13.0.88"
        /*0030*/ 	.string	"Build cuda_13.0.r13.0/compiler.36424714_0"
        /*0030*/ 	.string	"-arch sm_100 -m 64 "



//--------------------- .note.nv.cuinfo           --------------------------
	.section	.note.nv.cuinfo,"",@"SHT_NOTE"
	.sectionflags	@"SHF_NOTE_NV_CUINFO"
        /*0018*/ 	.short	0x0002
        /*001a*/ 	.short	0x0064
        /*001c*/ 	.short	0x0082
	.zero		2


//--------------------- .nv.info                  --------------------------
	.section	.nv.info,"",@"SHT_CUDA_INFO"
	.align	4


	//----- nvinfo : EIATTR_REGCOUNT
	.align		4
        /*0000*/ 	.byte	0x04, 0x2f
        /*0002*/ 	.short	(.L_1 - .L_0)
	.align		4
.L_0:
        /*0004*/ 	.word	index@(_Z12naive_matmuliiifPKfS0_fPf)
        /*0008*/ 	.word	0x00000020


	//----- nvinfo : EIATTR_FRAME_SIZE
	.align		4
.L_1:
        /*000c*/ 	.byte	0x04, 0x11
        /*000e*/ 	.short	(.L_3 - .L_2)
	.align		4
.L_2:
        /*0010*/ 	.word	index@(_Z12naive_matmuliiifPKfS0_fPf)
        /*0014*/ 	.word	0x00000000


	//----- nvinfo : EIATTR_MIN_STACK_SIZE
	.align		4
.L_3:
        /*0018*/ 	.byte	0x04, 0x12
        /*001a*/ 	.short	(.L_5 - .L_4)
	.align		4
.L_4:
        /*001c*/ 	.word	index@(_Z12naive_matmuliiifPKfS0_fPf)
        /*0020*/ 	.word	0x00000000
.L_5:


//--------------------- .nv.compat                --------------------------
	.section	.nv.compat,"",@"SHT_CUDA_COMPAT_INFO"
	.align	4
        /*0000*/ 	.byte	0x02, 0x09, 0x00, 0x00, 0x02, 0x02, 0x01, 0x00, 0x02, 0x05, 0x05, 0x00, 0x03, 0x07, 0x01, 0x01
        /*0010*/ 	.byte	0x02, 0x03, 0x00, 0x00, 0x02, 0x06, 0x01, 0x00, 0x04, 0x0b, 0x08, 0x00, 0x09, 0x00, 0x00, 0x00
        /*0020*/ 	.byte	0x00, 0x00, 0x00, 0x00


//--------------------- .nv.info._Z12naive_matmuliiifPKfS0_fPf --------------------------
	.section	.nv.info._Z12naive_matmuliiifPKfS0_fPf,"",@"SHT_CUDA_INFO"
	.sectionflags	@""
	.align	4


	//----- nvinfo : EIATTR_CUDA_API_VERSION
	.align		4
        /*0000*/ 	.byte	0x04, 0x37
        /*0002*/ 	.short	(.L_7 - .L_6)
.L_6:
        /*0004*/ 	.word	0x00000082


	//----- nvinfo : EIATTR_KPARAM_INFO
	.align		4
.L_7:
        /*0008*/ 	.byte	0x04, 0x17
        /*000a*/ 	.short	(.L_9 - .L_8)
.L_8:
        /*000c*/ 	.word	0x00000000
        /*0010*/ 	.short	0x0007
        /*0012*/ 	.short	0x0028
        /*0014*/ 	.byte	0x00, 0xf5, 0x21, 0x00


	//----- nvinfo : EIATTR_KPARAM_INFO
	.align		4
.L_9:
        /*0018*/ 	.byte	0x04, 0x17
        /*001a*/ 	.short	(.L_11 - .L_10)
.L_10:
        /*001c*/ 	.word	0x00000000
        /*0020*/ 	.short	0x0006
        /*0022*/ 	.short	0x0020
        /*0024*/ 	.byte	0x00, 0xf0, 0x11, 0x00


	//----- nvinfo : EIATTR_KPARAM_INFO
	.align		4
.L_11:
        /*0028*/ 	.byte	0x04, 0x17
        /*002a*/ 	.short	(.L_13 - .L_12)
.L_12:
        /*002c*/ 	.word	0x00000000
        /*0030*/ 	.short	0x0005
        /*0032*/ 	.short	0x0018
        /*0034*/ 	.byte	0x00, 0xf5, 0x21, 0x00


	//----- nvinfo : EIATTR_KPARAM_INFO
	.align		4
.L_13:
        /*0038*/ 	.byte	0x04, 0x17
        /*003a*/ 	.short	(.L_15 - .L_14)
.L_14:
        /*003c*/ 	.word	0x00000000
        /*0040*/ 	.short	0x0004
        /*0042*/ 	.short	0x0010
        /*0044*/ 	.byte	0x00, 0xf5, 0x21, 0x00


	//----- nvinfo : EIATTR_KPARAM_INFO
	.align		4
.L_15:
        /*0048*/ 	.byte	0x04, 0x17
        /*004a*/ 	.short	(.L_17 - .L_16)
.L_16:
        /*004c*/ 	.word	0x00000000
        /*0050*/ 	.short	0x0003
        /*0052*/ 	.short	0x000c
        /*0054*/ 	.byte	0x00, 0xf0, 0x11, 0x00


	//----- nvinfo : EIATTR_KPARAM_INFO
	.align		4
.L_17:
        /*0058*/ 	.byte	0x04, 0x17
        /*005a*/ 	.short	(.L_19 - .L_18)
.L_18:
        /*005c*/ 	.word	0x00000000
        /*0060*/ 	.short	0x0002
        /*0062*/ 	.short	0x0008
        /*0064*/ 	.byte	0x00, 0xf0, 0x11, 0x00


	//----- nvinfo : EIATTR_KPARAM_INFO
	.align		4
.L_19:
        /*0068*/ 	.byte	0x04, 0x17
        /*006a*/ 	.short	(.L_21 - .L_20)
.L_20:
        /*006c*/ 	.word	0x00000000
        /*0070*/ 	.short	0x0001
        /*0072*/ 	.short	0x0004
        /*0074*/ 	.byte	0x00, 0xf0, 0x11, 0x00


	//----- nvinfo : EIATTR_KPARAM_INFO
	.align		4
.L_21:
        /*0078*/ 	.byte	0x04, 0x17
        /*007a*/ 	.short	(.L_23 - .L_22)
.L_22:
        /*007c*/ 	.word	0x00000000
        /*0080*/ 	.short	0x0000
        /*0082*/ 	.short	0x0000
        /*0084*/ 	.byte	0x00, 0xf0, 0x11, 0x00


	//----- nvinfo : EIATTR_SPARSE_MMA_MASK
	.align		4
.L_23:
        /*0088*/ 	.byte	0x03, 0x50
        /*008a*/ 	.short	0x0000


	//----- nvinfo : EIATTR_MAXREG_COUNT
	.align		4
        /*008c*/ 	.byte	0x03, 0x1b
        /*008e*/ 	.short	0x00ff


	//----- nvinfo : EIATTR_MERCURY_ISA_VERSION
	.align		4
        /*0090*/ 	.byte	0x03, 0x5f
        /*0092*/ 	.short	0x0101


	//----- nvinfo : EIATTR_VRC_CTA_INIT_COUNT
	.align		4
        /*0094*/ 	.byte	0x02, 0x4a
	.zero		1
	.zero		1


	//----- nvinfo : EIATTR_EXIT_INSTR_OFFSETS
	.align		4
        /*0098*/ 	.byte	0x04, 0x1c
        /*009a*/ 	.short	(.L_25 - .L_24)


	//   ....[0]....
.L_24:
        /*009c*/ 	.word	0x000000c0


	//   ....[1]....
        /*00a0*/ 	.word	0x00000930


	//----- nvinfo : EIATTR_CBANK_PARAM_SIZE
	.align		4
.L_25:
        /*00a4*/ 	.byte	0x03, 0x19
        /*00a6*/ 	.short	0x0030


	//----- nvinfo : EIATTR_PARAM_CBANK
	.align		4
        /*00a8*/ 	.byte	0x04, 0x0a
        /*00aa*/ 	.short	(.L_27 - .L_26)
	.align		4
.L_26:
        /*00ac*/ 	.word	index@(.nv.constant0._Z12naive_matmuliiifPKfS0_fPf)
        /*00b0*/ 	.short	0x0380
        /*00b2*/ 	.short	0x0030


	//----- nvinfo : EIATTR_SW_WAR
	.align		4
.L_27:
        /*00b4*/ 	.byte	0x04, 0x36
        /*00b6*/ 	.short	(.L_29 - .L_28)
.L_28:
        /*00b8*/ 	.word	0x00000008
.L_29:


//--------------------- .nv.callgraph             --------------------------
	.section	.nv.callgraph,"",@"SHT_CUDA_CALLGRAPH"
	.align	4
	.sectionentsize	8
	.align		4
        /*0000*/ 	.word	0x00000000
	.align		4
        /*0004*/ 	.word	0xffffffff
	.align		4
        /*0008*/ 	.word	0x00000000
	.align		4
        /*000c*/ 	.word	0xfffffffe
	.align		4
        /*0010*/ 	.word	0x00000000
	.align		4
        /*0014*/ 	.word	0xfffffffd
	.align		4
        /*0018*/ 	.word	0x00000000
	.align		4
        /*001c*/ 	.word	0xfffffffc


//--------------------- .text._Z12naive_matmuliiifPKfS0_fPf --------------------------
	.section	.text._Z12naive_matmuliiifPKfS0_fPf,"ax",@progbits
	.align	128
        .global         _Z12naive_matmuliiifPKfS0_fPf
        .type           _Z12naive_matmuliiifPKfS0_fPf,@function
        .size           _Z12naive_matmuliiifPKfS0_fPf,(.L_x_5 - _Z12naive_matmuliiifPKfS0_fPf)
        .other          _Z12naive_matmuliiifPKfS0_fPf,@"STO_CUDA_ENTRY STV_DEFAULT"
_Z12naive_matmuliiifPKfS0_fPf:
.text._Z12naive_matmuliiifPKfS0_fPf:
[----:B------:R-:W-:Y:S01]  /*0000*/  LDC R1, c[0x0][0x37c] ;  /* 0x0000df00ff017b82 */ /* 0x000fe20000000800 */
[----:B------:R-:W0:Y:S07]  /*0010*/  S2R R0, SR_TID.X ;  /* 0x0000000000007919 */ /* 0x000e2e0000002100 */
[----:B------:R-:W0:Y:S01]  /*0020*/  S2UR UR4, SR_CTAID.X ;  /* 0x00000000000479c3 */ /* 0x000e220000002500 */
[----:B------:R-:W1:Y:S07]  /*0030*/  S2R R4, SR_TID.Y ;  /* 0x0000000000047919 */ /* 0x000e6e0000002200 */
[----:B------:R-:W0:Y:S08]  /*0040*/  LDC R19, c[0x0][0x360] ;  /* 0x0000d800ff137b82 */ /* 0x000e300000000800 */
[----:B------:R-:W1:Y:S08]  /*0050*/  S2UR UR5, SR_CTAID.Y ;  /* 0x00000000000579c3 */ /* 0x000e700000002600 */
[----:B------:R-:W1:Y:S08]  /*0060*/  LDC R21, c[0x0][0x364] ;  /* 0x0000d900ff157b82 */ /* 0x000e700000000800 */
[----:B------:R-:W2:Y:S01]  /*0070*/  LDC.64 R2, c[0x0][0x380] ;  /* 0x0000e000ff027b82 */ /* 0x000ea20000000a00 */
[----:B0-----:R-:W-:-:S02]  /*0080*/  IMAD R19, R19, UR4, R0 ;  /* 0x0000000413137c24 */ /* 0x001fc4000f8e0200 */
[----:B-1----:R-:W-:-:S03]  /*0090*/  IMAD R21, R21, UR5, R4 ;  /* 0x0000000515157c24 */ /* 0x002fc6000f8e0204 */
[----:B--2---:R-:W-:-:S04]  /*00a0*/  ISETP.GE.AND P0, PT, R19, R3, PT ;  /* 0x000000031300720c */ /* 0x004fc80003f06270 */
[----:B------:R-:W-:-:S13]  /*00b0*/  ISETP.GE.OR P0, PT, R21, R2, P0 ;  /* 0x000000021500720c */ /* 0x000fda0000706670 */
[----:B------:R-:W-:Y:S05]  /*00c0*/  @P0 EXIT ;  /* 0x000000000000094d */ /* 0x000fea0003800000 */
[----:B------:R-:W0:Y:S01]  /*00d0*/  LDC R0, c[0x0][0x388] ;  /* 0x0000e200ff007b82 */ /* 0x000e220000000800 */
[----:B------:R-:W1:Y:S01]  /*00e0*/  LDCU.64 UR4, c[0x0][0x358] ;  /* 0x00006b00ff0477ac */ /* 0x000e620008000a00 */
[----:B------:R-:W-:Y:S01]  /*00f0*/  HFMA2 R25, -RZ, RZ, 0, 0 ;  /* 0x00000000ff197431 */ /* 0x000fe200000001ff */
[----:B0-----:R-:W-:-:S13]  /*0100*/  ISETP.GE.AND P0, PT, R0, 0x1, PT ;  /* 0x000000010000780c */ /* 0x001fda0003f06270 */
[----:B-1----:R-:W-:Y:S05]  /*0110*/  @!P0 BRA `(.L_x_0) ;  /* 0x0000000400e08947 */ /* 0x002fea0003800000 */
[C---:B------:R-:W-:Y:S01]  /*0120*/  ISETP.GE.U32.AND P1, PT, R0.reuse, 0x8, PT ;  /* 0x000000080000780c */ /* 0x040fe20003f26070 */
[----:B------:R-:W-:Y:S01]  /*0130*/  IMAD R18, R21, R0, RZ ;  /* 0x0000000015127224 */ /* 0x000fe200078e02ff */
[----:B------:R-:W-:Y:S02]  /*0140*/  LOP3.LUT R27, R0, 0x7, RZ, 0xc0, !PT ;  /* 0x00000007001b7812 */ /* 0x000fe400078ec0ff */
[----:B------:R-:W-:Y:S02]  /*0150*/  MOV R25, RZ ;  /* 0x000000ff00197202 */ /* 0x000fe40000000f00 */
[----:B------:R-:W-:Y:S02]  /*0160*/  ISETP.NE.AND P0, PT, R27, RZ, PT ;  /* 0x000000ff1b00720c */ /* 0x000fe40003f05270 */
[----:B------:R-:W-:-:S05]  /*0170*/  MOV R23, RZ ;  /* 0x000000ff00177202 */ /* 0x000fca0000000f00 */
[----:B------:R-:W-:Y:S06]  /*0180*/  @!P1 BRA `(.L_x_1) ;  /* 0x0000000000c49947 */ /* 0x000fec0003800000 */
[----:B------:R-:W0:Y:S01]  /*0190*/  LDC.64 R4, c[0x0][0x398] ;  /* 0x0000e600ff047b82 */ /* 0x000e220000000a00 */
[----:B------:R-:W-:Y:S02]  /*01a0*/  LOP3.LUT R23, R0, 0x7ffffff8, RZ, 0xc0, !PT ;  /* 0x7ffffff800177812 */ /* 0x000fe400078ec0ff */
[----:B------:R-:W-:Y:S02]  /*01b0*/  MOV R25, RZ ;  /* 0x000000ff00197202 */ /* 0x000fe40000000f00 */
[----:B------:R-:W-:Y:S02]  /*01c0*/  MOV R3, R19 ;  /* 0x0000001300037202 */ /* 0x000fe40000000f00 */
[----:B------:R-:W-:Y:S01]  /*01d0*/  IADD3 R20, PT, PT, -R23, RZ, RZ ;  /* 0x000000ff17147210 */ /* 0x000fe20007ffe1ff */
[----:B0-----:R-:W-:-:S03]  /*01e0*/  IMAD.WIDE.U32 R4, R18, 0x4, R4 ;  /* 0x0000000412047825 */ /* 0x001fc600078e0004 */
[----:B------:R-:W-:-:S04]  /*01f0*/  IADD3 R6, P1, PT, R4, 0x10, RZ ;  /* 0x0000001004067810 */ /* 0x000fc80007f3e0ff */
[----:B------:R-:W-:-:S09]  /*0200*/  IADD3.X R7, PT, PT, RZ, R5, RZ, P1, !PT ;  /* 0x00000005ff077210 */ /* 0x000fd20000ffe4ff */
.L_x_2:
[----:B------:R-:W0:Y:S01]  /*0210*/  LDC.64 R16, c[0x0][0x390] ;  /* 0x0000e400ff107b82 */ /* 0x000e220000000a00 */
[----:B------:R-:W-:Y:S02]  /*0220*/  MOV R4, R6 ;  /* 0x0000000600047202 */ /* 0x000fe40000000f00 */
[----:B------:R-:W-:-:S05]  /*0230*/  MOV R5, R7 ;  /* 0x0000000700057202 */ /* 0x000fca0000000f00 */
[----:B------:R-:W2:Y:S04]  /*0240*/  LDG.E R24, desc[UR4][R4.64+-0x10] ;  /* 0xfffff00404187981 */ /* 0x000ea8000c1e1900 */
[----:B------:R-:W3:Y:S04]  /*0250*/  LDG.E R22, desc[UR4][R4.64+-0xc] ;  /* 0xfffff40404167981 */ /* 0x000ee8000c1e1900 */
[----:B------:R-:W4:Y:S04]  /*0260*/  LDG.E R28, desc[UR4][R4.64+-0x8] ;  /* 0xfffff804041c7981 */ /* 0x000f28000c1e1900 */
[----:B------:R-:W5:Y:S01]  /*0270*/  LDG.E R29, desc[UR4][R4.64+-0x4] ;  /* 0xfffffc04041d7981 */ /* 0x000f62000c1e1900 */
[----:B0-----:R-:W-:-:S05]  /*0280*/  IMAD.WIDE R16, R3, 0x4, R16 ;  /* 0x0000000403107825 */ /* 0x001fca00078e0210 */
[----:B------:R0:W2:Y:S01]  /*0290*/  LDG.E R26, desc[UR4][R16.64] ;  /* 0x00000004101a7981 */ /* 0x0000a2000c1e1900 */
[----:B------:R-:W-:-:S04]  /*02a0*/  IMAD.WIDE R14, R2, 0x4, R16 ;  /* 0x00000004020e7825 */ /* 0x000fc800078e0210 */
[C---:B------:R-:W-:Y:S02]  /*02b0*/  IMAD.WIDE R6, R2.reuse, 0x4, R14 ;  /* 0x0000000402067825 */ /* 0x040fe400078e020e */
[----:B------:R-:W3:Y:S02]  /*02c0*/  LDG.E R15, desc[UR4][R14.64] ;  /* 0x000000040e0f7981 */ /* 0x000ee4000c1e1900 */
[C---:B------:R-:W-:Y:S02]  /*02d0*/  IMAD.WIDE R8, R2.reuse, 0x4, R6 ;  /* 0x0000000402087825 */ /* 0x040fe400078e0206 */
[----:B------:R2:W4:Y:S02]  /*02e0*/  LDG.E R7, desc[UR4][R6.64] ;  /* 0x0000000406077981 */ /* 0x000524000c1e1900 */
[C---:B------:R-:W-:Y:S02]  /*02f0*/  IMAD.WIDE R10, R2.reuse, 0x4, R8 ;  /* 0x00000004020a7825 */ /* 0x040fe400078e0208 */
[----:B------:R-:W5:Y:S02]  /*0300*/  LDG.E R8, desc[UR4][R8.64] ;  /* 0x0000000408087981 */ /* 0x000f64000c1e1900 */
[----:B------:R-:W-:-:S02]  /*0310*/  IMAD.WIDE R12, R2, 0x4, R10 ;  /* 0x00000004020c7825 */ /* 0x000fc400078e020a */
[----:B------:R-:W5:Y:S02]  /*0320*/  LDG.E R10, desc[UR4][R10.64] ;  /* 0x000000040a0a7981 */ /* 0x000f64000c1e1900 */
[----:B0-----:R-:W-:Y:S02]  /*0330*/  IMAD.WIDE R16, R2, 0x4, R12 ;  /* 0x0000000402107825 */ /* 0x001fe400078e020c */
[----:B------:R-:W5:Y:S04]  /*0340*/  LDG.E R9, desc[UR4][R4.64+0x4] ;  /* 0x0000040404097981 */ /* 0x000f68000c1e1900 */
[----:B------:R-:W5:Y:S04]  /*0350*/  LDG.E R12, desc[UR4][R12.64] ;  /* 0x000000040c0c7981 */ /* 0x000f68000c1e1900 */
[----:B------:R-:W5:Y:S04]  /*0360*/  LDG.E R14, desc[UR4][R16.64] ;  /* 0x00000004100e7981 */ /* 0x000f68000c1e1900 */
[----:B------:R-:W5:Y:S01]  /*0370*/  LDG.E R11, desc[UR4][R4.64+0x8] ;  /* 0x00000804040b7981 */ /* 0x000f62000c1e1900 */
[----:B--2---:R-:W-:-:S03]  /*0380*/  FFMA R6, R26, R24, R25 ;  /* 0x000000181a067223 */ /* 0x004fc60000000019 */
[----:B------:R-:W2:Y:S01]  /*0390*/  LDG.E R26, desc[UR4][R4.64] ;  /* 0x00000004041a7981 */ /* 0x000ea2000c1e1900 */
[----:B------:R-:W-:-:S03]  /*03a0*/  IMAD.WIDE R24, R2, 0x4, R16 ;  /* 0x0000000402187825 */ /* 0x000fc600078e0210 */
[----:B------:R-:W2:Y:S04]  /*03b0*/  LDG.E R16, desc[UR4][R4.64+0xc] ;  /* 0x00000c0404107981 */ /* 0x000ea8000c1e1900 */
[----:B------:R-:W2:Y:S01]  /*03c0*/  LDG.E R25, desc[UR4][R24.64] ;  /* 0x0000000418197981 */ /* 0x000ea2000c1e1900 */
[----:B---3--:R-:W-:Y:S01]  /*03d0*/  FFMA R6, R15, R22, R6 ;  /* 0x000000160f067223 */ /* 0x008fe20000000006 */
[----:B------:R-:W-:-:S03]  /*03e0*/  IADD3 R20, PT, PT, R20, 0x8, RZ ;  /* 0x0000000814147810 */ /* 0x000fc60007ffe0ff */
[----:B----4-:R-:W-:Y:S01]  /*03f0*/  FFMA R7, R7, R28, R6 ;  /* 0x0000001c07077223 */ /* 0x010fe20000000006 */
[----:B------:R-:W-:-:S03]  /*0400*/  ISETP.NE.AND P1, PT, R20, RZ, PT ;  /* 0x000000ff1400720c */ /* 0x000fc60003f25270 */
[----:B-----5:R-:W-:Y:S01]  /*0410*/  FFMA R7, R8, R29, R7 ;  /* 0x0000001d08077223 */ /* 0x020fe20000000007 */
[----:B------:R-:W-:Y:S02]  /*0420*/  IADD3 R6, P2, PT, R4, 0x20, RZ ;  /* 0x0000002004067810 */ /* 0x000fe40007f5e0ff */
[----:B------:R-:W-:Y:S01]  /*0430*/  LEA R3, R2, R3, 0x3 ;  /* 0x0000000302037211 */ /* 0x000fe200078e18ff */
[----:B--2---:R-:W-:-:S04]  /*0440*/  FFMA R7, R10, R26, R7 ;  /* 0x0000001a0a077223 */ /* 0x004fc80000000007 */
[----:B------:R-:W-:-:S04]  /*0450*/  FFMA R7, R12, R9, R7 ;  /* 0x000000090c077223 */ /* 0x000fc80000000007 */
[----:B------:R-:W-:Y:S01]  /*0460*/  FFMA R14, R14, R11, R7 ;  /* 0x0000000b0e0e7223 */ /* 0x000fe20000000007 */
[----:B------:R-:W-:-:S03]  /*0470*/  IADD3.X R7, PT, PT, RZ, R5, RZ, P2, !PT ;  /* 0x00000005ff077210 */ /* 0x000fc600017fe4ff */
[----:B------:R-:W-:Y:S01]  /*0480*/  FFMA R25, R25, R16, R14 ;  /* 0x0000001019197223 */ /* 0x000fe2000000000e */
[----:B------:R-:W-:Y:S06]  /*0490*/  @P1 BRA `(.L_x_2) ;  /* 0xfffffffc005c1947 */ /* 0x000fec000383ffff */
.L_x_1:
[----:B------:R-:W-:Y:S05]  /*04a0*/  @!P0 BRA `(.L_x_0) ;  /* 0x0000000000fc8947 */ /* 0x000fea0003800000 */
[----:B------:R-:W-:Y:S02]  /*04b0*/  ISETP.GE.U32.AND P1, PT, R27, 0x4, PT ;  /* 0x000000041b00780c */ /* 0x000fe40003f26070 */
[----:B------:R-:W-:-:S04]  /*04c0*/  LOP3.LUT R16, R0, 0x3, RZ, 0xc0, !PT ;  /* 0x0000000300107812 */ /* 0x000fc800078ec0ff */
[----:B------:R-:W-:-:S07]  /*04d0*/  ISETP.NE.AND P0, PT, R16, RZ, PT ;  /* 0x000000ff1000720c */ /* 0x000fce0003f05270 */
[----:B------:R-:W-:Y:S06]  /*04e0*/  @!P1 BRA `(.L_x_3) ;  /* 0x00000000006c9947 */ /* 0x000fec0003800000 */
[----:B------:R-:W0:Y:S01]  /*04f0*/  LDC.64 R6, c[0x0][0x390] ;  /* 0x0000e400ff067b82 */ /* 0x000e220000000a00 */
[----:B------:R-:W1:Y:S01]  /*0500*/  LDCU.64 UR6, c[0x0][0x398] ;  /* 0x00007300ff0677ac */ /* 0x000e620008000a00 */
[----:B------:R-:W-:Y:S01]  /*0510*/  IMAD R3, R23, R2, R19 ;  /* 0x0000000217037224 */ /* 0x000fe200078e0213 */
[----:B------:R-:W-:-:S05]  /*0520*/  IADD3 R5, PT, PT, R18, R23, RZ ;  /* 0x0000001712057210 */ /* 0x000fca0007ffe0ff */
[----:B------:R-:W2:Y:S01]  /*0530*/  LDC.64 R14, c[0x0][0x398] ;  /* 0x0000e600ff0e7b82 */ /* 0x000ea20000000a00 */
[----:B0-----:R-:W-:Y:S01]  /*0540*/  IMAD.WIDE R6, R3, 0x4, R6 ;  /* 0x0000000403067825 */ /* 0x001fe200078e0206 */
[----:B------:R-:W-:-:S04]  /*0550*/  IADD3 R3, P1, PT, R18, R23, RZ ;  /* 0x0000001712037210 */ /* 0x000fc80007f3e0ff */
[----:B------:R-:W-:Y:S01]  /*0560*/  IADD3.X R10, PT, PT, RZ, RZ, RZ, P1, !PT ;  /* 0x000000ffff0a7210 */ /* 0x000fe20000ffe4ff */
[----:B------:R-:W-:Y:S01]  /*0570*/  IMAD.WIDE R8, R2, 0x4, R6 ;  /* 0x0000000402087825 */ /* 0x000fe200078e0206 */
[----:B-1----:R-:W-:Y:S01]  /*0580*/  LEA R4, P1, R3, UR6, 0x2 ;  /* 0x0000000603047c11 */ /* 0x002fe2000f8210ff */
[----:B------:R-:W3:Y:S02]  /*0590*/  LDG.E R6, desc[UR4][R6.64] ;  /* 0x0000000406067981 */ /* 0x000ee4000c1e1900 */
[----:B--2---:R-:W-:Y:S01]  /*05a0*/  IMAD.WIDE.U32 R14, R5, 0x4, R14 ;  /* 0x00000004050e7825 */ /* 0x004fe200078e000e */
[----:B------:R-:W-:-:S03]  /*05b0*/  LEA.HI.X R5, R3, UR7, R10, 0x2, P1 ;  /* 0x0000000703057c11 */ /* 0x000fc600088f140a */
[C---:B------:R-:W-:Y:S02]  /*05c0*/  IMAD.WIDE R10, R2.reuse, 0x4, R8 ;  /* 0x00000004020a7825 */ /* 0x040fe400078e0208 */
[----:B------:R-:W3:Y:S04]  /*05d0*/  LDG.E R14, desc[UR4][R14.64] ;  /* 0x000000040e0e7981 */ /* 0x000ee8000c1e1900 */
[----:B------:R-:W2:Y:S01]  /*05e0*/  LDG.E R8, desc[UR4][R8.64] ;  /* 0x0000000408087981 */ /* 0x000ea2000c1e1900 */
[----:B------:R-:W-:-:S03]  /*05f0*/  IMAD.WIDE R12, R2, 0x4, R10 ;  /* 0x00000004020c7825 */ /* 0x000fc600078e020a */
[----:B------:R-:W2:Y:S04]  /*0600*/  LDG.E R3, desc[UR4][R4.64+0x4] ;  /* 0x0000040404037981 */ /* 0x000ea8000c1e1900 */
[----:B------:R-:W4:Y:S04]  /*0610*/  LDG.E R20, desc[UR4][R10.64] ;  /* 0x000000040a147981 */ /* 0x000f28000c1e1900 */
[----:B------:R-:W4:Y:S04]  /*0620*/  LDG.E R17, desc[UR4][R4.64+0x8] ;  /* 0x0000080404117981 */ /* 0x000f28000c1e1900 */
[----:B------:R-:W5:Y:S04]  /*0630*/  LDG.E R22, desc[UR4][R4.64+0xc] ;  /* 0x00000c0404167981 */ /* 0x000f68000c1e1900 */
[----:B------:R-:W5:Y:S01]  /*0640*/  LDG.E R12, desc[UR4][R12.64] ;  /* 0x000000040c0c7981 */ /* 0x000f62000c1e1900 */
[----:B------:R-:W-:Y:S01]  /*0650*/  IADD3 R23, PT, PT, R23, 0x4, RZ ;  /* 0x0000000417177810 */ /* 0x000fe20007ffe0ff */
[----:B---3--:R-:W-:-:S04]  /*0660*/  FFMA R25, R6, R14, R25 ;  /* 0x0000000e06197223 */ /* 0x008fc80000000019 */
[----:B--2---:R-:W-:-:S04]  /*0670*/  FFMA R3, R8, R3, R25 ;  /* 0x0000000308037223 */ /* 0x004fc80000000019 */
[----:B----4-:R-:W-:-:S04]  /*0680*/  FFMA R3, R20, R17, R3 ;  /* 0x0000001114037223 */ /* 0x010fc80000000003 */
[----:B-----5:R-:W-:-:S07]  /*0690*/  FFMA R25, R12, R22, R3 ;  /* 0x000000160c197223 */ /* 0x020fce0000000003 */
.L_x_3:
[----:B------:R-:W-:Y:S05]  /*06a0*/  @!P0 BRA `(.L_x_0) ;  /* 0x00000000007c8947 */ /* 0x000fea0003800000 */
[----:B------:R-:W-:Y:S01]  /*06b0*/  ISETP.NE.AND P1, PT, R16, 0x1, PT ;  /* 0x000000011000780c */ /* 0x000fe20003f25270 */
[----:B------:R-:W0:Y:S01]  /*06c0*/  LDC.64 R12, c[0x0][0x398] ;  /* 0x0000e600ff0c7b82 */ /* 0x000e220000000a00 */
[----:B------:R-:W-:-:S04]  /*06d0*/  LOP3.LUT R0, R0, 0x1, RZ, 0xc0, !PT ;  /* 0x0000000100007812 */ /* 0x000fc800078ec0ff */
[----:B------:R-:W-:-:S03]  /*06e0*/  ISETP.NE.U32.AND P0, PT, R0, 0x1, PT ;  /* 0x000000010000780c */ /* 0x000fc60003f05070 */
[----:B------:R-:W1:Y:S04]  /*06f0*/  LDC.64 R10, c[0x0][0x390] ;  /* 0x0000e400ff0a7b82 */ /* 0x000e680000000a00 */
[CC--:B------:R-:W-:Y:S02]  /*0700*/  @P1 IADD3 R3, PT, PT, R18.reuse, R23.reuse, RZ ;  /* 0x0000001712031210 */ /* 0x0c0fe40007ffe0ff */
[----:B------:R-:W-:Y:S02]  /*0710*/  @P1 IADD3 R0, P2, PT, R18, R23, RZ ;  /* 0x0000001712001210 */ /* 0x000fe40007f5e0ff */
[----:B------:R-:W2:Y:S02]  /*0720*/  @P1 LDC.64 R4, c[0x0][0x398] ;  /* 0x0000e600ff041b82 */ /* 0x000ea40000000a00 */
[----:B------:R-:W-:-:S06]  /*0730*/  @P1 IADD3.X R14, PT, PT, RZ, RZ, RZ, P2, !PT ;  /* 0x000000ffff0e1210 */ /* 0x000fcc00017fe4ff */
[----:B------:R-:W3:Y:S01]  /*0740*/  LDC.64 R8, c[0x0][0x390] ;  /* 0x0000e400ff087b82 */ /* 0x000ee20000000a00 */
[----:B0-----:R-:W-:-:S04]  /*0750*/  @P1 IMAD.WIDE.U32 R12, R3, 0x4, R12 ;  /* 0x00000004030c1825 */ /* 0x001fc800078e000c */
[C---:B------:R-:W-:Y:S01]  /*0760*/  @P1 IMAD R3, R23.reuse, R2, R19 ;  /* 0x0000000217031224 */ /* 0x040fe200078e0213 */
[----:B------:R-:W-:Y:S01]  /*0770*/  @P1 IADD3 R23, PT, PT, R23, 0x2, RZ ;  /* 0x0000000217171810 */ /* 0x000fe20007ffe0ff */
[----:B------:R-:W4:Y:S01]  /*0780*/  @P1 LDG.E R12, desc[UR4][R12.64] ;  /* 0x000000040c0c1981 */ /* 0x000f22000c1e1900 */
[----:B------:R-:W0:Y:S01]  /*0790*/  LDC.64 R6, c[0x0][0x398] ;  /* 0x0000e600ff067b82 */ /* 0x000e220000000a00 */
[----:B-1----:R-:W-:Y:S01]  /*07a0*/  @P1 IMAD.WIDE R10, R3, 0x4, R10 ;  /* 0x00000004030a1825 */ /* 0x002fe200078e020a */
[----:B------:R-:W-:Y:S02]  /*07b0*/  @!P0 IADD3 R3, PT, PT, R18, R23, RZ ;  /* 0x0000001712038210 */ /* 0x000fe40007ffe0ff */
[----:B--2---:R-:W-:Y:S01]  /*07c0*/  @P1 LEA R4, P2, R0, R4, 0x2 ;  /* 0x0000000400041211 */ /* 0x004fe200078410ff */
[----:B------:R-:W-:-:S03]  /*07d0*/  @!P0 IMAD R23, R23, R2, R19 ;  /* 0x0000000217178224 */ /* 0x000fc600078e0213 */
[----:B------:R-:W-:Y:S01]  /*07e0*/  @P1 LEA.HI.X R5, R0, R5, R14, 0x2, P2 ;  /* 0x0000000500051211 */ /* 0x000fe200010f140e */
[----:B------:R-:W-:Y:S01]  /*07f0*/  @P1 IMAD.WIDE R14, R2, 0x4, R10 ;  /* 0x00000004020e1825 */ /* 0x000fe200078e020a */
[----:B------:R-:W4:Y:S03]  /*0800*/  @P1 LDG.E R0, desc[UR4][R10.64] ;  /* 0x000000040a001981 */ /* 0x000f26000c1e1900 */
[----:B---3--:R-:W-:Y:S01]  /*0810*/  @!P0 IMAD.WIDE R8, R23, 0x4, R8 ;  /* 0x0000000417088825 */ /* 0x008fe200078e0208 */
[----:B------:R-:W2:Y:S04]  /*0820*/  @P1 LDG.E R4, desc[UR4][R4.64+0x4] ;  /* 0x0000040404041981 */ /* 0x000ea8000c1e1900 */
[----:B------:R-:W2:Y:S01]  /*0830*/  @P1 LDG.E R15, desc[UR4][R14.64] ;  /* 0x000000040e0f1981 */ /* 0x000ea2000c1e1900 */
[----:B0-----:R-:W-:-:S03]  /*0840*/  @!P0 IMAD.WIDE.U32 R6, R3, 0x4, R6 ;  /* 0x0000000403068825 */ /* 0x001fc600078e0006 */
[----:B------:R-:W3:Y:S04]  /*0850*/  @!P0 LDG.E R8, desc[UR4][R8.64] ;  /* 0x0000000408088981 */ /* 0x000ee8000c1e1900 */
[----:B------:R-:W3:Y:S01]  /*0860*/  @!P0 LDG.E R6, desc[UR4][R6.64] ;  /* 0x0000000406068981 */ /* 0x000ee2000c1e1900 */
[----:B----4-:R-:W-:-:S04]  /*0870*/  @P1 FFMA R0, R0, R12, R25 ;  /* 0x0000000c00001223 */ /* 0x010fc80000000019 */
[----:B--2---:R-:W-:-:S04]  /*0880*/  @P1 FFMA R25, R15, R4, R0 ;  /* 0x000000040f191223 */ /* 0x004fc80000000000 */
[----:B---3--:R-:W-:-:S07]  /*0890*/  @!P0 FFMA R25, R8, R6, R25 ;  /* 0x0000000608198223 */ /* 0x008fce0000000019 */
.L_x_0:
[----:B------:R-:W0:Y:S01]  /*08a0*/  LDC.64 R4, c[0x0][0x3a8] ;  /* 0x0000ea00ff047b82 */ /* 0x000e220000000a00 */
[----:B------:R-:W-:Y:S01]  /*08b0*/  IMAD R3, R21, R2, R19 ;  /* 0x0000000215037224 */ /* 0x000fe200078e0213 */
[----:B------:R-:W1:Y:S01]  /*08c0*/  LDCU UR6, c[0x0][0x3a0] ;  /* 0x00007400ff0677ac */ /* 0x000e620008000800 */
[----:B------:R-:W2:Y:S02]  /*08d0*/  LDCU UR7, c[0x0][0x38c] ;  /* 0x00007180ff0777ac */ /* 0x000ea40008000800 */
[----:B0-----:R-:W-:-:S05]  /*08e0*/  IMAD.WIDE R2, R3, 0x4, R4 ;  /* 0x0000000403027825 */ /* 0x001fca00078e0204 */
[----:B------:R-:W1:Y:S02]  /*08f0*/  LDG.E R0, desc[UR4][R2.64] ;  /* 0x0000000402007981 */ /* 0x000e64000c1e1900 */
[----:B-1----:R-:W-:-:S04]  /*0900*/  FMUL R0, R0, UR6 ;  /* 0x0000000600007c20 */ /* 0x002fc80008400000 */
[----:B--2---:R-:W-:-:S05]  /*0910*/  FFMA R25, R25, UR7, R0 ;  /* 0x0000000719197c23 */ /* 0x004fca0008000000 */
[----:B------:R-:W-:Y:S01]  /*0920*/  STG.E desc[UR4][R2.64], R25 ;  /* 0x0000001902007986 */ /* 0x000fe2000c101904 */
[----:B------:R-:W-:Y:S05]  /*0930*/  EXIT ;  /* 0x000000000000794d */ /* 0x000fea0003800000 */
.L_x_4:
[----:B------:R-:W-:-:S00]  /*0940*/  BRA `(.L_x_4) ;  /* 0xfffffffc00fc7947 */ /* 0x000fc0000383ffff */
[----:B------:R-:W-:-:S00]  /*0950*/  NOP ;  /* 0x0000000000007918 */ /* 0x000fc00000000000 */
        /* <DEDUP_REMOVED lines=10> */
.L_x_5:


//--------------------- .nv.shared.reserved.0     --------------------------
	.section	.nv.shared.reserved.0,"aw",@nobits
	.weak		__nv_reservedSMEM_offset_0_alias
	.size		__nv_reservedSMEM_offset_0_alias, 0, 64
	.other		__nv_reservedSMEM_offset_0_alias,@"STO_CUDA_RESERVED_SHARED STV_DEFAULT"
__nv_reservedSMEM_offset_0_alias:
	.zero		0
	.zero		64


//--------------------- .nv.constant0._Z12naive_matmuliiifPKfS0_fPf --------------------------
	.section	.nv.constant0._Z12naive_matmuliiifPKfS0_fPf,"a",@progbits
	.sectionflags	@""
	.align	4
.nv.constant0._Z12naive_matmuliiifPKfS0_fPf:
	.zero		944


//--------------------- SYMBOLS --------------------------

	.type		.nv.reservedSmem.offset0,@object
	.size		.nv.reservedSmem.offset0,0x4
